//
// Generated by NVIDIA NVVM Compiler
//
// Compiler Build ID: CL-36424714
// Cuda compilation tools, release 13.0, V13.0.88
// Based on NVVM 20.0.0
//

.version 9.0
.target sm_100
.address_size 64

	// .globl	_Z9k_array2dPdS_

.visible .entry _Z9k_array2dPdS_(
	.param .u64 .ptr .align 1 _Z9k_array2dPdS__param_0,
	.param .u64 .ptr .align 1 _Z9k_array2dPdS__param_1
)
{
	.reg .b32 	%r<8>;
	.reg .b64 	%rd<8>;
	.reg .b64 	%fd<3>;

	ld.param.u64 	%rd1, [_Z9k_array2dPdS__param_0];
	ld.param.u64 	%rd2, [_Z9k_array2dPdS__param_1];
	cvta.to.global.u64 	%rd3, %rd2;
	cvta.to.global.u64 	%rd4, %rd1;
	mov.u32 	%r1, %tid.x;
	mov.u32 	%r2, %ntid.x;
	mov.u32 	%r3, %ctaid.x;
	mov.u32 	%r4, %ctaid.y;
	mov.u32 	%r5, %nctaid.x;
	mad.lo.s32 	%r6, %r4, %r5, %r3;
	mad.lo.s32 	%r7, %r6, %r2, %r1;
	mul.wide.s32 	%rd5, %r7, 8;
	add.s64 	%rd6, %rd4, %rd5;
	ld.global.f64 	%fd1, [%rd6];
	add.f64 	%fd2, %fd1, %fd1;
	add.s64 	%rd7, %rd3, %rd5;
	st.global.f64 	[%rd7], %fd2;
	ret;

}
	// .globl	_Z18k_array_of_array1dPPdS0_
.visible .entry _Z18k_array_of_array1dPPdS0_(
	.param .u64 .ptr .align 1 _Z18k_array_of_array1dPPdS0__param_0,
	.param .u64 .ptr .align 1 _Z18k_array_of_array1dPPdS0__param_1
)
{
	.reg .b32 	%r<6>;
	.reg .b64 	%rd<15>;
	.reg .b64 	%fd<3>;

	ld.param.u64 	%rd1, [_Z18k_array_of_array1dPPdS0__param_0];
	ld.param.u64 	%rd2, [_Z18k_array_of_array1dPPdS0__param_1];
	cvta.to.global.u64 	%rd3, %rd2;
	cvta.to.global.u64 	%rd4, %rd1;
	mov.u32 	%r1, %tid.x;
	mov.u32 	%r2, %ntid.x;
	mov.u32 	%r3, %ctaid.x;
	mad.lo.s32 	%r4, %r2, %r3, %r1;
	mov.u32 	%r5, %ctaid.y;
	mul.wide.u32 	%rd5, %r5, 8;
	add.s64 	%rd6, %rd4, %rd5;
	ld.global.u64 	%rd7, [%rd6];
	cvta.to.global.u64 	%rd8, %rd7;
	mul.wide.s32 	%rd9, %r4, 8;
	add.s64 	%rd10, %rd8, %rd9;
	ld.global.f64 	%fd1, [%rd10];
	add.f64 	%fd2, %fd1, %fd1;
	add.s64 	%rd11, %rd3, %rd5;
	ld.global.u64 	%rd12, [%rd11];
	cvta.to.global.u64 	%rd13, %rd12;
	add.s64 	%rd14, %rd13, %rd9;
	st.global.f64 	[%rd14], %fd2;
	ret;

}


// ===== COMPILED SASS (sm_100) =====

	.target	sm_100

	.elftype	@"ET_EXEC"


//--------------------- .note.nv.tkinfo           --------------------------
	.section	.note.nv.tkinfo,"",@"SHT_NOTE"
	.sectionflags	@"SHF_NOTE_NV_TKINFO"
	.tkinfo
        /*0018*/ 	.word	0x00000002
        /*0030*/ 	.string	""
        /*0030*/ 	.string	"ptxas"
        /*0030*/ 	.string	"Cuda compilation tools, release 13.0, V13.0.88"
        /*0030*/ 	.string	"Build cuda_13.0.r13.0/compiler.36424714_0"
        /*0030*/ 	.string	"-arch sm_100 -m 64 "



//--------------------- .note.nv.cuinfo           --------------------------
	.section	.note.nv.cuinfo,"",@"SHT_NOTE"
	.sectionflags	@"SHF_NOTE_NV_CUINFO"
        /*0018*/ 	.short	0x0002
        /*001a*/ 	.short	0x0064
        /*001c*/ 	.short	0x0082
	.zero		2


//--------------------- .nv.info                  --------------------------
	.section	.nv.info,"",@"SHT_CUDA_INFO"
	.align	4


	//----- nvinfo : EIATTR_REGCOUNT
	.align		4
        /*0000*/ 	.byte	0x04, 0x2f
        /*0002*/ 	.short	(.L_1 - .L_0)
	.align		4
.L_0:
        /*0004*/ 	.word	index@(_Z9k_array2dPdS_)
        /*0008*/ 	.word	0x0000000c


	//----- nvinfo : EIATTR_FRAME_SIZE
	.align		4
.L_1:
        /*000c*/ 	.byte	0x04, 0x11
        /*000e*/ 	.short	(.L_3 - .L_2)
	.align		4
.L_2:
        /*0010*/ 	.word	index@(_Z9k_array2dPdS_)
        /*0014*/ 	.word	0x00000000


	//----- nvinfo : EIATTR_REGCOUNT
	.align		4
.L_3:
        /*0018*/ 	.byte	0x04, 0x2f
        /*001a*/ 	.short	(.L_5 - .L_4)
	.align		4
.L_4:
        /*001c*/ 	.word	index@(_Z18k_array_of_array1dPPdS0_)
        /*0020*/ 	.word	0x0000000e


	//----- nvinfo : EIATTR_FRAME_SIZE
	.align		4
.L_5:
        /*0024*/ 	.byte	0x04, 0x11
        /*0026*/ 	.short	(.L_7 - .L_6)
	.align		4
.L_6:
        /*0028*/ 	.word	index@(_Z18k_array_of_array1dPPdS0_)
        /*002c*/ 	.word	0x00000000


	//----- nvinfo : EIATTR_MIN_STACK_SIZE
	.align		4
.L_7:
        /*0030*/ 	.byte	0x04, 0x12
        /*0032*/ 	.short	(.L_9 - .L_8)
	.align		4
.L_8:
        /*0034*/ 	.word	index@(_Z18k_array_of_array1dPPdS0_)
        /*0038*/ 	.word	0x00000000


	//----- nvinfo : EIATTR_MIN_STACK_SIZE
	.align		4
.L_9:
        /*003c*/ 	.byte	0x04, 0x12
        /*003e*/ 	.short	(.L_11 - .L_10)
	.align		4
.L_10:
        /*0040*/ 	.word	index@(_Z9k_array2dPdS_)
        /*0044*/ 	.word	0x00000000
.L_11:


//--------------------- .nv.compat                --------------------------
	.section	.nv.compat,"",@"SHT_CUDA_COMPAT_INFO"
	.align	4
        /*0000*/ 	.byte	0x02, 0x09, 0x00, 0x00, 0x02, 0x02, 0x01, 0x00, 0x02, 0x05, 0x05, 0x00, 0x03, 0x07, 0x01, 0x01
        /*0010*/ 	.byte	0x02, 0x03, 0x00, 0x00, 0x02, 0x06, 0x01, 0x00, 0x04, 0x0b, 0x08, 0x00, 0x01, 0x00, 0x00, 0x00
        /*0020*/ 	.byte	0x00, 0x00, 0x00, 0x00


//--------------------- .nv.info._Z18k_array_of_array1dPPdS0_ --------------------------
	.section	.nv.info._Z18k_array_of_array1dPPdS0_,"",@"SHT_CUDA_INFO"
	.sectionflags	@""
	.align	4


	//----- nvinfo : EIATTR_CUDA_API_VERSION
	.align		4
        /*0000*/ 	.byte	0x04, 0x37
        /*0002*/ 	.short	(.L_13 - .L_12)
.L_12:
        /*0004*/ 	.word	0x00000082


	//----- nvinfo : EIATTR_KPARAM_INFO
	.align		4
.L_13:
        /*0008*/ 	.byte	0x04, 0x17
        /*000a*/ 	.short	(.L_15 - .L_14)
.L_14:
        /*000c*/ 	.word	0x00000000
        /*0010*/ 	.short	0x0001
        /*0012*/ 	.short	0x0008
        /*0014*/ 	.byte	0x00, 0xf5, 0x21, 0x00


	//----- nvinfo : EIATTR_KPARAM_INFO
	.align		4
.L_15:
        /*0018*/ 	.byte	0x04, 0x17
        /*001a*/ 	.short	(.L_17 - .L_16)
.L_16:
        /*001c*/ 	.word	0x00000000
        /*0020*/ 	.short	0x0000
        /*0022*/ 	.short	0x0000
        /*0024*/ 	.byte	0x00, 0xf5, 0x21, 0x00


	//----- nvinfo : EIATTR_SPARSE_MMA_MASK
	.align		4
.L_17:
        /*0028*/ 	.byte	0x03, 0x50
        /*002a*/ 	.short	0x0000


	//----- nvinfo : EIATTR_MAXREG_COUNT
	.align		4
        /*002c*/ 	.byte	0x03, 0x1b
        /*002e*/ 	.short	0x00ff


	//----- nvinfo : EIATTR_MERCURY_ISA_VERSION
	.align		4
        /*0030*/ 	.byte	0x03, 0x5f
        /*0032*/ 	.short	0x0101


	//----- nvinfo : EIATTR_VRC_CTA_INIT_COUNT
	.align		4
        /*0034*/ 	.byte	0x02, 0x4a
	.zero		1
	.zero		1


	//----- nvinfo : EIATTR_EXIT_INSTR_OFFSETS
	.align		4
        /*0038*/ 	.byte	0x04, 0x1c
        /*003a*/ 	.short	(.L_19 - .L_18)


	//   ....[0]....
.L_18:
        /*003c*/ 	.word	0x00000120


	//----- nvinfo : EIATTR_CBANK_PARAM_SIZE
	.align		4
.L_19:
        /*0040*/ 	.byte	0x03, 0x19
        /*0042*/ 	.short	0x0010


	//----- nvinfo : EIATTR_PARAM_CBANK
	.align		4
        /*0044*/ 	.byte	0x04, 0x0a
        /*0046*/ 	.short	(.L_21 - .L_20)
	.align		4
.L_20:
        /*0048*/ 	.word	index@(.nv.constant0._Z18k_array_of_array1dPPdS0_)
        /*004c*/ 	.short	0x0380
        /*004e*/ 	.short	0x0010


	//----- nvinfo : EIATTR_SW_WAR
	.align		4
.L_21:
        /*0050*/ 	.byte	0x04, 0x36
        /*0052*/ 	.short	(.L_23 - .L_22)
.L_22:
        /*0054*/ 	.word	0x00000008
.L_23:


//--------------------- .nv.info._Z9k_array2dPdS_ --------------------------
	.section	.nv.info._Z9k_array2dPdS_,"",@"SHT_CUDA_INFO"
	.sectionflags	@""
	.align	4


	//----- nvinfo : EIATTR_CUDA_API_VERSION
	.align		4
        /*0000*/ 	.byte	0x04, 0x37
        /*0002*/ 	.short	(.L_25 - .L_24)
.L_24:
        /*0004*/ 	.word	0x00000082


	//----- nvinfo : EIATTR_KPARAM_INFO
	.align		4
.L_25:
        /*0008*/ 	.byte	0x04, 0x17
        /*000a*/ 	.short	(.L_27 - .L_26)
.L_26:
        /*000c*/ 	.word	0x00000000
        /*0010*/ 	.short	0x0001
        /*0012*/ 	.short	0x0008
        /*0014*/ 	.byte	0x00, 0xf5, 0x21, 0x00


	//----- nvinfo : EIATTR_KPARAM_INFO
	.align		4
.L_27:
        /*0018*/ 	.byte	0x04, 0x17
        /*001a*/ 	.short	(.L_29 - .L_28)
.L_28:
        /*001c*/ 	.word	0x00000000
        /*0020*/ 	.short	0x0000
        /*0022*/ 	.short	0x0000
        /*0024*/ 	.byte	0x00, 0xf5, 0x21, 0x00


	//----- nvinfo : EIATTR_SPARSE_MMA_MASK
	.align		4
.L_29:
        /*0028*/ 	.byte	0x03, 0x50
        /*002a*/ 	.short	0x0000


	//----- nvinfo : EIATTR_MAXREG_COUNT
	.align		4
        /*002c*/ 	.byte	0x03, 0x1b
        /*002e*/ 	.short	0x00ff


	//----- nvinfo : EIATTR_MERCURY_ISA_VERSION
	.align		4
        /*0030*/ 	.byte	0x03, 0x5f
        /*0032*/ 	.short	0x0101


	//----- nvinfo : EIATTR_VRC_CTA_INIT_COUNT
	.align		4
        /*0034*/ 	.byte	0x02, 0x4a
	.zero		1
	.zero		1


	//----- nvinfo : EIATTR_EXIT_INSTR_OFFSETS
	.align		4
        /*0038*/ 	.byte	0x04, 0x1c
        /*003a*/ 	.short	(.L_31 - .L_30)


	//   ....[0]....
.L_30:
        /*003c*/ 	.word	0x00000100


	//----- nvinfo : EIATTR_CBANK_PARAM_SIZE
	.align		4
.L_31:
        /*0040*/ 	.byte	0x03, 0x19
        /*0042*/ 	.short	0x0010


	//----- nvinfo : EIATTR_PARAM_CBANK
	.align		4
        /*0044*/ 	.byte	0x04, 0x0a
        /*0046*/ 	.short	(.L_33 - .L_32)
	.align		4
.L_32:
        /*0048*/ 	.word	index@(.nv.constant0._Z9k_array2dPdS_)
        /*004c*/ 	.short	0x0380
        /*004e*/ 	.short	0x0010


	//----- nvinfo : EIATTR_SW_WAR
	.align		4
.L_33:
        /*0050*/ 	.byte	0x04, 0x36
        /*0052*/ 	.short	(.L_35 - .L_34)
.L_34:
        /*0054*/ 	.word	0x00000008
.L_35:


//--------------------- .nv.callgraph             --------------------------
	.section	.nv.callgraph,"",@"SHT_CUDA_CALLGRAPH"
	.align	4
	.sectionentsize	8
	.align		4
        /*0000*/ 	.word	0x00000000
	.align		4
        /*0004*/ 	.word	0xffffffff
	.align		4
        /*0008*/ 	.word	0x00000000
	.align		4
        /*000c*/ 	.word	0xfffffffe
	.align		4
        /*0010*/ 	.word	0x00000000
	.align		4
        /*0014*/ 	.word	0xfffffffd
	.align		4
        /*0018*/ 	.word	0x00000000
	.align		4
        /*001c*/ 	.word	0xfffffffc


//--------------------- .text._Z18k_array_of_array1dPPdS0_ --------------------------
	.section	.text._Z18k_array_of_array1dPPdS0_,"ax",@progbits
	.align	128
        .global         _Z18k_array_of_array1dPPdS0_
        .type           _Z18k_array_of_array1dPPdS0_,@function
        .size           _Z18k_array_of_array1dPPdS0_,(.L_x_2 - _Z18k_array_of_array1dPPdS0_)
        .other          _Z18k_array_of_array1dPPdS0_,@"STO_CUDA_ENTRY STV_DEFAULT"
_Z18k_array_of_array1dPPdS0_:
.text._Z18k_array_of_array1dPPdS0_:
[----:B------:R-:W-:Y:S01]  /*0000*/  LDC R1, c[0x0][0x37c] ;  /* 0x0000df00ff017b82 */ /* 0x000fe20000000800 */
[----:B------:R-:W0:Y:S07]  /*0010*/  S2R R7, SR_CTAID.Y ;  /* 0x0000000000077919 */ /* 0x000e2e0000002600 */
[----:B------:R-:W0:Y:S01]  /*0020*/  LDC.64 R2, c[0x0][0x380] ;  /* 0x0000e000ff027b82 */ /* 0x000e220000000a00 */
[----:B------:R-:W1:Y:S01]  /*0030*/  LDCU.64 UR4, c[0x0][0x358] ;  /* 0x00006b00ff0477ac */ /* 0x000e620008000a00 */
[----:B------:R-:W2:Y:S01]  /*0040*/  S2R R11, SR_TID.X ;  /* 0x00000000000b7919 */ /* 0x000ea20000002100 */
[----:B------:R-:W2:Y:S01]  /*0050*/  S2R R0, SR_CTAID.X ;  /* 0x0000000000007919 */ /* 0x000ea20000002500 */
[----:B------:R-:W2:Y:S04]  /*0060*/  LDCU UR6, c[0x0][0x360] ;  /* 0x00006c00ff0677ac */ /* 0x000ea80008000800 */
[----:B------:R-:W3:Y:S01]  /*0070*/  LDC.64 R8, c[0x0][0x388] ;  /* 0x0000e200ff087b82 */ /* 0x000ee20000000a00 */
[----:B0-----:R-:W-:-:S06]  /*0080*/  IMAD.WIDE.U32 R2, R7, 0x8, R2 ;  /* 0x0000000807027825 */ /* 0x001fcc00078e0002 */
[----:B-1----:R-:W4:Y:S01]  /*0090*/  LDG.E.64 R2, desc[UR4][R2.64] ;  /* 0x0000000402027981 */ /* 0x002f22000c1e1b00 */
[----:B---3--:R-:W-:-:S04]  /*00a0*/  IMAD.WIDE.U32 R8, R7, 0x8, R8 ;  /* 0x0000000807087825 */ /* 0x008fc800078e0008 */
[----:B--2---:R-:W-:Y:S02]  /*00b0*/  IMAD R11, R0, UR6, R11 ;  /* 0x00000006000b7c24 */ /* 0x004fe4000f8e020b */
[----:B------:R-:W2:Y:S02]  /*00c0*/  LDG.E.64 R8, desc[UR4][R8.64] ;  /* 0x0000000408087981 */ /* 0x000ea4000c1e1b00 */
[----:B----4-:R-:W-:-:S06]  /*00d0*/  IMAD.WIDE R4, R11, 0x8, R2 ;  /* 0x000000080b047825 */ /* 0x010fcc00078e0202 */
[----:B------:R-:W3:Y:S01]  /*00e0*/  LDG.E.64 R4, desc[UR4][R4.64] ;  /* 0x0000000404047981 */ /* 0x000ee2000c1e1b00 */
[----:B--2---:R-:W-:Y:S01]  /*00f0*/  IMAD.WIDE R2, R11, 0x8, R8 ;  /* 0x000000080b027825 */ /* 0x004fe200078e0208 */
[----:B---3--:R-:W-:-:S07]  /*0100*/  DADD R6, R4, R4 ;  /* 0x0000000004067229 */ /* 0x008fce0000000004 */
[----:B------:R-:W-:Y:S01]  /*0110*/  STG.E.64 desc[UR4][R2.64], R6 ;  /* 0x0000000602007986 */ /* 0x000fe2000c101b04 */
[----:B------:R-:W-:Y:S05]  /*0120*/  EXIT ;  /* 0x000000000000794d */ /* 0x000fea0003800000 */
.L_x_0:
[----:B------:R-:W-:-:S00]  /*0130*/  BRA `(.L_x_0) ;  /* 0xfffffffc00fc7947 */ /* 0x000fc0000383ffff */
[----:B------:R-:W-:-:S00]  /*0140*/  NOP ;  /* 0x0000000000007918 */ /* 0x000fc00000000000 */
        /* <DEDUP_REMOVED lines=11> */
.L_x_2:


//--------------------- .text._Z9k_array2dPdS_    --------------------------
	.section	.text._Z9k_array2dPdS_,"ax",@progbits
	.align	128
        .global         _Z9k_array2dPdS_
        .type           _Z9k_array2dPdS_,@function
        .size           _Z9k_array2dPdS_,(.L_x_3 - _Z9k_array2dPdS_)
        .other          _Z9k_array2dPdS_,@"STO_CUDA_ENTRY STV_DEFAULT"
_Z9k_array2dPdS_:
.text._Z9k_array2dPdS_:
[----:B------:R-:W-:Y:S01]  /*0000*/  LDC R1, c[0x0][0x37c] ;  /* 0x0000df00ff017b82 */ /* 0x000fe20000000800 */
[----:B------:R-:W0:Y:S01]  /*0010*/  S2R R0, SR_CTAID.Y ;  /* 0x0000000000007919 */ /* 0x000e220000002600 */
[----:B------:R-:W1:Y:S06]  /*0020*/  LDCU UR6, c[0x0][0x360] ;  /* 0x00006c00ff0677ac */ /* 0x000e6c0008000800 */
[----:B------:R-:W0:Y:S01]  /*0030*/  S2UR UR7, SR_CTAID.X ;  /* 0x00000000000779c3 */ /* 0x000e220000002500 */
[----:B------:R-:W1:Y:S01]  /*0040*/  S2R R9, SR_TID.X ;  /* 0x0000000000097919 */ /* 0x000e620000002100 */
[----:B------:R-:W2:Y:S06]  /*0050*/  LDCU.64 UR4, c[0x0][0x358] ;  /* 0x00006b00ff0477ac */ /* 0x000eac0008000a00 */
[----:B------:R-:W0:Y:S08]  /*0060*/  LDC R5, c[0x0][0x370] ;  /* 0x0000dc00ff057b82 */ /* 0x000e300000000800 */
[----:B------:R-:W3:Y:S08]  /*0070*/  LDC.64 R2, c[0x0][0x380] ;  /* 0x0000e000ff027b82 */ /* 0x000ef00000000a00 */
[----:B------:R-:W4:Y:S01]  /*0080*/  LDC.64 R6, c[0x0][0x388] ;  /* 0x0000e200ff067b82 */ /* 0x000f220000000a00 */
[----:B0-----:R-:W-:-:S04]  /*0090*/  IMAD R0, R0, R5, UR7 ;  /* 0x0000000700007e24 */ /* 0x001fc8000f8e0205 */
[----:B-1----:R-:W-:-:S04]  /*00a0*/  IMAD R9, R0, UR6, R9 ;  /* 0x0000000600097c24 */ /* 0x002fc8000f8e0209 */
[----:B---3--:R-:W-:-:S06]  /*00b0*/  IMAD.WIDE R2, R9, 0x8, R2 ;  /* 0x0000000809027825 */ /* 0x008fcc00078e0202 */
[----:B--2---:R-:W2:Y:S01]  /*00c0*/  LDG.E.64 R2, desc[UR4][R2.64] ;  /* 0x0000000402027981 */ /* 0x004ea2000c1e1b00 */
[----:B----4-:R-:W-:Y:S01]  /*00d0*/  IMAD.WIDE R6, R9, 0x8, R6 ;  /* 0x0000000809067825 */ /* 0x010fe200078e0206 */
[----:B--2---:R-:W-:-:S07]  /*00e0*/  DADD R4, R2, R2 ;  /* 0x0000000002047229 */ /* 0x004fce0000000002 */
[----:B------:R-:W-:Y:S01]  /*00f0*/  STG.E.64 desc[UR4][R6.64], R4 ;  /* 0x0000000406007986 */ /* 0x000fe2000c101b04 */
[----:B------:R-:W-:Y:S05]  /*0100*/  EXIT ;  /* 0x000000000000794d */ /* 0x000fea0003800000 */
.L_x_1:
        /* <DEDUP_REMOVED lines=15> */
.L_x_3:


//--------------------- .nv.shared.reserved.0     --------------------------
	.section	.nv.shared.reserved.0,"aw",@nobits
	.weak		__nv_reservedSMEM_offset_0_alias
	.size		__nv_reservedSMEM_offset_0_alias, 0, 64
	.other		__nv_reservedSMEM_offset_0_alias,@"STO_CUDA_RESERVED_SHARED STV_DEFAULT"
__nv_reservedSMEM_offset_0_alias:
	.zero		0
	.zero		64


//--------------------- .nv.constant0._Z18k_array_of_array1dPPdS0_ --------------------------
	.section	.nv.constant0._Z18k_array_of_array1dPPdS0_,"a",@progbits
	.sectionflags	@""
	.align	4
.nv.constant0._Z18k_array_of_array1dPPdS0_:
	.zero		912


//--------------------- .nv.constant0._Z9k_array2dPdS_ --------------------------
	.section	.nv.constant0._Z9k_array2dPdS_,"a",@progbits
	.sectionflags	@""
	.align	4
.nv.constant0._Z9k_array2dPdS_:
	.zero		912


//--------------------- SYMBOLS --------------------------

	.type		.nv.reservedSmem.offset0,@object
	.size		.nv.reservedSmem.offset0,0x4
